	.headerflags	@"EF_CUDA_TEXMODE_UNIFIED EF_CUDA_64BIT_ADDRESS EF_CUDA_ACCELERATORS EF_CUDA_SM90 EF_CUDA_VIRTUAL_SM(EF_CUDA_SM90)"
	.elftype	@"ET_EXEC"


//--------------------- .nv.info                  --------------------------
	.section	.nv.info,"",@"SHT_CUDA_INFO"
	.align	4


	//----- nvinfo : EIATTR_REGCOUNT
	.align		4
        /*0000*/ 	.byte	0x04, 0x2f
        /*0002*/ 	.short	(.L_3 - .L_2)
	.align		4
.L_2:
        /*0004*/ 	.word	index@(triton_poi_fused__native_batch_norm_legit_no_training_relu_96)
        /*0008*/ 	.word	0x00000012


	//----- nvinfo : EIATTR_MIN_STACK_SIZE
	.align		4
.L_3:
        /*000c*/ 	.byte	0x04, 0x12
        /*000e*/ 	.short	(.L_5 - .L_4)
	.align		4
.L_4:
        /*0010*/ 	.word	index@(triton_poi_fused__native_batch_norm_legit_no_training_relu_96)
        /*0014*/ 	.word	0x00000000


	//----- nvinfo : EIATTR_FRAME_SIZE
	.align		4
.L_5:
        /*0018*/ 	.byte	0x04, 0x11
        /*001a*/ 	.short	(.L_7 - .L_6)
	.align		4
.L_6:
        /*001c*/ 	.word	index@(triton_poi_fused__native_batch_norm_legit_no_training_relu_96)
        /*0020*/ 	.word	0x00000000


	//----- nvinfo : EIATTR_MIN_STACK_SIZE
	.align		4
.L_7:
        /*0024*/ 	.byte	0x04, 0x12
        /*0026*/ 	.short	(.L_9 - .L_8)
	.align		4
.L_8:
        /*0028*/ 	.word	index@(triton_poi_fused__native_batch_norm_legit_no_training_relu_96)
        /*002c*/ 	.word	0x00000000
.L_9:


//--------------------- .nv.info.triton_poi_fused__native_batch_norm_legit_no_training_relu_96 --------------------------
	.section	.nv.info.triton_poi_fused__native_batch_norm_legit_no_training_relu_96,"",@"SHT_CUDA_INFO"
	.sectionflags	@""
	.align	4


	//----- nvinfo : EIATTR_CUDA_API_VERSION
	.align		4
        /*0000*/ 	.byte	0x04, 0x37
        /*0002*/ 	.short	(.L_11 - .L_10)
.L_10:
        /*0004*/ 	.word	0x0000007c


	//----- nvinfo : EIATTR_KPARAM_INFO
	.align		4
.L_11:
        /*0008*/ 	.byte	0x04, 0x17
        /*000a*/ 	.short	(.L_13 - .L_12)
.L_12:
        /*000c*/ 	.word	0x00000000
        /*0010*/ 	.short	0x0006
        /*0012*/ 	.short	0x0030
        /*0014*/ 	.byte	0x00, 0xf0, 0x11, 0x00


	//----- nvinfo : EIATTR_KPARAM_INFO
	.align		4
.L_13:
        /*0018*/ 	.byte	0x04, 0x17
        /*001a*/ 	.short	(.L_15 - .L_14)
.L_14:
        /*001c*/ 	.word	0x00000000
        /*0020*/ 	.short	0x0005
        /*0022*/ 	.short	0x0028
        /*0024*/ 	.byte	0x00, 0xf4, 0x21, 0x00


	//----- nvinfo : EIATTR_KPARAM_INFO
	.align		4
.L_15:
        /*0028*/ 	.byte	0x04, 0x17
        /*002a*/ 	.short	(.L_17 - .L_16)
.L_16:
        /*002c*/ 	.word	0x00000000
        /*0030*/ 	.short	0x0004
        /*0032*/ 	.short	0x0020
        /*0034*/ 	.byte	0x00, 0xf4, 0x21, 0x00


	//----- nvinfo : EIATTR_KPARAM_INFO
	.align		4
.L_17:
        /*0038*/ 	.byte	0x04, 0x17
        /*003a*/ 	.short	(.L_19 - .L_18)
.L_18:
        /*003c*/ 	.word	0x00000000
        /*0040*/ 	.short	0x0003
        /*0042*/ 	.short	0x0018
        /*0044*/ 	.byte	0x00, 0xf4, 0x21, 0x00


	//----- nvinfo : EIATTR_KPARAM_INFO
	.align		4
.L_19:
        /*0048*/ 	.byte	0x04, 0x17
        /*004a*/ 	.short	(.L_21 - .L_20)
.L_20:
        /*004c*/ 	.word	0x00000000
        /*0050*/ 	.short	0x0002
        /*0052*/ 	.short	0x0010
        /*0054*/ 	.byte	0x00, 0xf4, 0x21, 0x00


	//----- nvinfo : EIATTR_KPARAM_INFO
	.align		4
.L_21:
        /*0058*/ 	.byte	0x04, 0x17
        /*005a*/ 	.short	(.L_23 - .L_22)
.L_22:
        /*005c*/ 	.word	0x00000000
        /*0060*/ 	.short	0x0001
        /*0062*/ 	.short	0x0008
        /*0064*/ 	.byte	0x00, 0xf4, 0x21, 0x00


	//----- nvinfo : EIATTR_KPARAM_INFO
	.align		4
.L_23:
        /*0068*/ 	.byte	0x04, 0x17
        /*006a*/ 	.short	(.L_25 - .L_24)
.L_24:
        /*006c*/ 	.word	0x00000000
        /*0070*/ 	.short	0x0000
        /*0072*/ 	.short	0x0000
        /*0074*/ 	.byte	0x00, 0xf4, 0x21, 0x00


	//----- nvinfo : EIATTR_SPARSE_MMA_MASK
	.align		4
.L_25:
        /*0078*/ 	.byte	0x03, 0x50
        /*007a*/ 	.short	0x0000


	//----- nvinfo : EIATTR_MAXREG_COUNT
	.align		4
        /*007c*/ 	.byte	0x03, 0x1b
        /*007e*/ 	.short	0x00ff


	//----- nvinfo : EIATTR_EXIT_INSTR_OFFSETS
	.align		4
        /*0080*/ 	.byte	0x04, 0x1c
        /*0082*/ 	.short	(.L_27 - .L_26)


	//   ....[0]....
.L_26:
        /*0084*/ 	.word	0x00000340


	//   ....[1]....
        /*0088*/ 	.word	0x00000360


	//----- nvinfo : EIATTR_REQNTID
	.align		4
.L_27:
        /*008c*/ 	.byte	0x04, 0x10
        /*008e*/ 	.short	(.L_29 - .L_28)
.L_28:
        /*0090*/ 	.word	0x00000080
        /*0094*/ 	.word	0x00000001
        /*0098*/ 	.word	0x00000001


	//----- nvinfo : EIATTR_CBANK_PARAM_SIZE
	.align		4
.L_29:
        /*009c*/ 	.byte	0x03, 0x19
        /*009e*/ 	.short	0x0034


	//----- nvinfo : EIATTR_PARAM_CBANK
	.align		4
        /*00a0*/ 	.byte	0x04, 0x0a
        /*00a2*/ 	.short	(.L_31 - .L_30)
	.align		4
.L_30:
        /*00a4*/ 	.word	index@(.nv.constant0.triton_poi_fused__native_batch_norm_legit_no_training_relu_96)
        /*00a8*/ 	.short	0x0210
        /*00aa*/ 	.short	0x0034


	//----- nvinfo : EIATTR_SW_WAR
	.align		4
.L_31:
        /*00ac*/ 	.byte	0x04, 0x36
        /*00ae*/ 	.short	(.L_33 - .L_32)
.L_32:
        /*00b0*/ 	.word	0x00000008
.L_33:


//--------------------- .nv.callgraph             --------------------------
	.section	.nv.callgraph,"",@"SHT_CUDA_CALLGRAPH"
	.align	4
	.sectionentsize	8
	.align		4
        /*0000*/ 	.word	0x00000000
	.align		4
        /*0004*/ 	.word	0xffffffff
	.align		4
        /*0008*/ 	.word	0x00000000
	.align		4
        /*000c*/ 	.word	0xfffffffe
	.align		4
        /*0010*/ 	.word	0x00000000
	.align		4
        /*0014*/ 	.word	0xfffffffd
	.align		4
        /*0018*/ 	.word	0x00000000
	.align		4
        /*001c*/ 	.word	0xfffffffc


//--------------------- .nv.constant4             --------------------------
	.section	.nv.constant4,"a",@progbits
	.align	8
	.align		8
.nv.constant4:
        /*0000*/ 	.dword	_$_str
	.align		8
        /*0008*/ 	.dword	_$_str_$_2


//--------------------- .text.triton_poi_fused__native_batch_norm_legit_no_training_relu_96 --------------------------
	.section	.text.triton_poi_fused__native_batch_norm_legit_no_training_relu_96,"ax",@progbits
	.align	128
        .global         triton_poi_fused__native_batch_norm_legit_no_training_relu_96
        .type           triton_poi_fused__native_batch_norm_legit_no_training_relu_96,@function
        .size           triton_poi_fused__native_batch_norm_legit_no_training_relu_96,(.L_x_1 - triton_poi_fused__native_batch_norm_legit_no_training_relu_96)
        .other          triton_poi_fused__native_batch_norm_legit_no_training_relu_96,@"STO_CUDA_ENTRY STV_DEFAULT"
triton_poi_fused__native_batch_norm_legit_no_training_relu_96:
.text.triton_poi_fused__native_batch_norm_legit_no_training_relu_96:
[----:B------:R-:W0:Y:S01]  /*0000*/  LDC R1, c[0x0][0x28] ;  /* 0x00000a00ff017b82 */ /* 0x000e220000000800 */
[----:B------:R-:W1:Y:S07]  /*0010*/  S2R R0, SR_TID.X ;  /* 0x0000000000007919 */ /* 0x000e6e0000002100 */
[----:B------:R-:W2:Y:S01]  /*0020*/  LDC.64 R8, c[0x0][0x220] ;  /* 0x00008800ff087b82 */ /* 0x000ea20000000a00 */
[----:B------:R-:W-:Y:S01]  /*0030*/  MOV R14, RZ ;  /* 0x000000ff000e7202 */ /* 0x000fe20000000f00 */
[----:B------:R-:W-:Y:S01]  /*0040*/  ULDC.64 UR4, c[0x0][0x208] ;  /* 0x0000820000047ab9 */ /* 0x000fe20000000a00 */
[----:B------:R-:W3:Y:S05]  /*0050*/  S2R R3, SR_CTAID.X ;  /* 0x0000000000037919 */ /* 0x000eea0000002500 */
[----:B------:R-:W4:Y:S08]  /*0060*/  LDC.64 R6, c[0x0][0x218] ;  /* 0x00008600ff067b82 */ /* 0x000f300000000a00 */
[----:B------:R-:W5:Y:S08]  /*0070*/  LDC.64 R10, c[0x0][0x228] ;  /* 0x00008a00ff0a7b82 */ /* 0x000f700000000a00 */
[----:B------:R-:W4:Y:S01]  /*0080*/  LDC.64 R12, c[0x0][0x230] ;  /* 0x00008c00ff0c7b82 */ /* 0x000f220000000a00 */
[----:B-1----:R-:W-:-:S02]  /*0090*/  LOP3.LUT R0, R0, 0x7f, RZ, 0xc0, !PT ;  /* 0x0000007f00007812 */ /* 0x002fc400078ec0ff */
[----:B---3--:R-:W-:Y:S02]  /*00a0*/  SHF.R.S32.HI R2, RZ, 0x18, R3 ;  /* 0x00000018ff027819 */ /* 0x008fe40000011403 */
[----:B------:R-:W-:Y:S02]  /*00b0*/  LEA R0, R3, R0, 0x7 ;  /* 0x0000000003007211 */ /* 0x000fe400078e38ff */
[----:B------:R-:W-:Y:S01]  /*00c0*/  SGXT R3, R2, 0x1 ;  /* 0x000000010203781a */ /* 0x000fe20000000200 */
[----:B------:R-:W-:Y:S01]  /*00d0*/  HFMA2.MMA R2, -RZ, RZ, 0, 0 ;  /* 0x00000000ff027435 */ /* 0x000fe200000001ff */
[----:B------:R-:W-:Y:S02]  /*00e0*/  ISETP.GE.AND P0, PT, R0, 0x3e00, PT ;  /* 0x00003e000000780c */ /* 0x000fe40003f06270 */
[----:B------:R-:W-:-:S04]  /*00f0*/  LEA.HI R3, R3, R0, RZ, 0x2 ;  /* 0x0000000003037211 */ /* 0x000fc800078f10ff */
[----:B------:R-:W-:-:S05]  /*0100*/  SHF.R.S32.HI R3, RZ, 0x2, R3 ;  /* 0x00000002ff037819 */ /* 0x000fca0000011403 */
[----:B------:R-:W-:-:S05]  /*0110*/  IMAD.HI R2, R3, -0x7bdef7bd, R2 ;  /* 0x8421084303027827 */ /* 0x000fca00078e0202 */
[----:B------:R-:W-:-:S04]  /*0120*/  SHF.R.U32.HI R5, RZ, 0x1f, R2 ;  /* 0x0000001fff057819 */ /* 0x000fc80000011602 */
[----:B------:R-:W-:-:S05]  /*0130*/  LEA.HI.SX32 R5, R2, R5, 0x17 ;  /* 0x0000000502057211 */ /* 0x000fca00078fbaff */
[----:B------:R-:W-:Y:S02]  /*0140*/  IMAD R15, R5, -0x3e0, R3 ;  /* 0xfffffc20050f7824 */ /* 0x000fe400078e0203 */
[----:B------:R-:W1:Y:S02]  /*0150*/  LDC.64 R4, c[0x0][0x210] ;  /* 0x00008400ff047b82 */ /* 0x000e640000000a00 */
[----:B--2---:R-:W-:-:S05]  /*0160*/  IMAD.WIDE R8, R15, 0x4, R8 ;  /* 0x000000040f087825 */ /* 0x004fca00078e0208 */
[----:B------:R5:W2:Y:S01]  /*0170*/  @!P0 LDG.E.EL R14, desc[UR4][R8.64] ;  /* 0x00000004080e8981 */ /* 0x000aa2000c2e1900 */
[----:B------:R-:W-:Y:S01]  /*0180*/  CS2R R2, SRZ ;  /* 0x0000000000027805 */ /* 0x000fe2000001ff00 */
[----:B----4-:R-:W-:-:S05]  /*0190*/  IMAD.WIDE R6, R15, 0x4, R6 ;  /* 0x000000040f067825 */ /* 0x010fca00078e0206 */
[----:B------:R3:W4:Y:S01]  /*01a0*/  @!P0 LDG.E.EL R3, desc[UR4][R6.64] ;  /* 0x0000000406038981 */ /* 0x000722000c2e1900 */
[----:B-----5:R-:W-:-:S04]  /*01b0*/  IMAD.WIDE R8, R15, 0x4, R10 ;  /* 0x000000040f087825 */ /* 0x020fc800078e020a */
[----:B-1----:R-:W-:-:S05]  /*01c0*/  IMAD.WIDE R4, R0, 0x4, R4 ;  /* 0x0000000400047825 */ /* 0x002fca00078e0204 */
[----:B------:R1:W4:Y:S01]  /*01d0*/  @!P0 LDG.E R2, desc[UR4][R4.64] ;  /* 0x0000000404028981 */ /* 0x000322000c1e1900 */
[----:B0-----:R-:W-:Y:S01]  /*01e0*/  IMAD.WIDE R10, R15, 0x4, R12 ;  /* 0x000000040f0a7825 */ /* 0x001fe200078e020c */
[----:B------:R-:W-:-:S06]  /*01f0*/  CS2R R12, SRZ ;  /* 0x00000000000c7805 */ /* 0x000fcc000001ff00 */
[----:B------:R-:W5:Y:S01]  /*0200*/  @!P0 LDG.E.EL R12, desc[UR4][R8.64] ;  /* 0x00000004080c8981 */ /* 0x000f62000c2e1900 */
[----:B---3--:R-:W-:Y:S01]  /*0210*/  HFMA2.MMA R6, -RZ, RZ, 1.625, 0 ;  /* 0x3e800000ff067435 */ /* 0x008fe200000001ff */
[----:B-1----:R-:W0:Y:S02]  /*0220*/  LDC.64 R4, c[0x0][0x238] ;  /* 0x00008e00ff047b82 */ /* 0x002e240000000a00 */
[----:B------:R-:W5:Y:S01]  /*0230*/  @!P0 LDG.E.EL R13, desc[UR4][R10.64] ;  /* 0x000000040a0d8981 */ /* 0x000f62000c2e1900 */
[----:B--2---:R-:W-:-:S04]  /*0240*/  FADD R14, R14, 9.9999997473787516356e-06 ;  /* 0x3727c5ac0e0e7421 */ /* 0x004fc80000000000 */
[----:B------:R-:W1:Y:S02]  /*0250*/  MUFU.SQRT R15, R14 ;  /* 0x0000000e000f7308 */ /* 0x000e640000002000 */
[C---:B-1----:R-:W-:Y:S02]  /*0260*/  FSETP.GT.AND P1, PT, R15.reuse, 8.50705917302346158658e+37, PT ;  /* 0x7e8000000f00780b */ /* 0x042fe40003f24000 */
[----:B------:R-:W-:-:S11]  /*0270*/  FSETP.GEU.AND P2, PT, R15, 1.175494350822287508e-38, PT ;  /* 0x008000000f00780b */ /* 0x000fd60003f4e000 */
[----:B------:R-:W-:-:S04]  /*0280*/  @P1 FMUL R15, R15, 0.25 ;  /* 0x3e8000000f0f1820 */ /* 0x000fc80000400000 */
[----:B------:R-:W-:-:S06]  /*0290*/  @!P2 FMUL R15, R15, 16777216 ;  /* 0x4b8000000f0fa820 */ /* 0x000fcc0000400000 */
[----:B------:R-:W1:Y:S01]  /*02a0*/  MUFU.RCP R15, R15 ;  /* 0x0000000f000f7308 */ /* 0x000e620000001000 */
[----:B------:R-:W-:Y:S01]  /*02b0*/  FSEL R6, R6, 1, P1 ;  /* 0x3f80000006067808 */ /* 0x000fe20000800000 */
[----:B----4-:R-:W-:-:S04]  /*02c0*/  FADD R2, -R3, R2 ;  /* 0x0000000203027221 */ /* 0x010fc80000000100 */
[----:B------:R-:W-:-:S04]  /*02d0*/  @!P2 FMUL R6, R6, 16777216 ;  /* 0x4b8000000606a820 */ /* 0x000fc80000400000 */
[----:B-1----:R-:W-:-:S04]  /*02e0*/  FMUL R3, R15, R6 ;  /* 0x000000060f037220 */ /* 0x002fc80000400000 */
[----:B------:R-:W-:-:S04]  /*02f0*/  FMUL R2, R2, R3 ;  /* 0x0000000302027220 */ /* 0x000fc80000400000 */
[----:B-----5:R-:W-:Y:S01]  /*0300*/  FFMA R12, R2, R12, R13 ;  /* 0x0000000c020c7223 */ /* 0x020fe2000000000d */
[----:B0-----:R-:W-:-:S04]  /*0310*/  IMAD.WIDE R2, R0, 0x4, R4 ;  /* 0x0000000400027825 */ /* 0x001fc800078e0204 */
[----:B------:R-:W-:-:S04]  /*0320*/  FSETP.GEU.AND P1, PT, R12, RZ, PT ;  /* 0x000000ff0c00720b */ /* 0x000fc80003f2e000 */
[----:B------:R-:W-:Y:S01]  /*0330*/  FSEL R5, R12, RZ, P1 ;  /* 0x000000ff0c057208 */ /* 0x000fe20000800000 */
[----:B------:R-:W-:Y:S08]  /*0340*/  @P0 EXIT ;  /* 0x000000000000094d */ /* 0x000ff00003800000 */
[----:B------:R-:W-:Y:S01]  /*0350*/  STG.E desc[UR4][R2.64], R5 ;  /* 0x0000000502007986 */ /* 0x000fe2000c101904 */
[----:B------:R-:W-:Y:S05]  /*0360*/  EXIT ;  /* 0x000000000000794d */ /* 0x000fea0003800000 */
.L_x_0:
[----:B------:R-:W-:-:S00]  /*0370*/  BRA `(.L_x_0) ;  /* 0xfffffffc00fc7947 */ /* 0x000fc0000383ffff */
[----:B------:R-:W-:-:S00]  /*0380*/  NOP ;  /* 0x0000000000007918 */ /* 0x000fc00000000000 */
[----:B------:R-:W-:-:S00]  /*0390*/  NOP ;  /* 0x0000000000007918 */ /* 0x000fc00000000000 */
[----:B------:R-:W-:-:S00]  /*03a0*/  NOP ;  /* 0x0000000000007918 */ /* 0x000fc00000000000 */
[----:B------:R-:W-:-:S00]  /*03b0*/  NOP ;  /* 0x0000000000007918 */ /* 0x000fc00000000000 */
[----:B------:R-:W-:-:S00]  /*03c0*/  NOP ;  /* 0x0000000000007918 */ /* 0x000fc00000000000 */
[----:B------:R-:W-:-:S00]  /*03d0*/  NOP ;  /* 0x0000000000007918 */ /* 0x000fc00000000000 */
[----:B------:R-:W-:-:S00]  /*03e0*/  NOP ;  /* 0x0000000000007918 */ /* 0x000fc00000000000 */
[----:B------:R-:W-:-:S00]  /*03f0*/  NOP ;  /* 0x0000000000007918 */ /* 0x000fc00000000000 */
.L_x_1:


//--------------------- .nv.global.init           --------------------------
	.section	.nv.global.init,"aw",@progbits
.nv.global.init:
	.type		_$_str,@object
	.size		_$_str,(_$_str_$_2 - _$_str)
_$_str:
        /*0000*/ 	.byte	0x5f, 0x5f, 0x43, 0x55, 0x44, 0x41, 0x5f, 0x46, 0x54, 0x5a, 0x00
	.type		_$_str_$_2,@object
	.size		_$_str_$_2,(.L_1 - _$_str_$_2)
_$_str_$_2:
        /*000b*/ 	.byte	0x5f, 0x5f, 0x43, 0x55, 0x44, 0x41, 0x5f, 0x50, 0x52, 0x45, 0x43, 0x5f, 0x53, 0x51, 0x52, 0x54
        /*001b*/ 	.byte	0x00
.L_1:


//--------------------- .nv.constant0.triton_poi_fused__native_batch_norm_legit_no_training_relu_96 --------------------------
	.section	.nv.constant0.triton_poi_fused__native_batch_norm_legit_no_training_relu_96,"a",@progbits
	.sectionflags	@""
	.align	4
.nv.constant0.triton_poi_fused__native_batch_norm_legit_no_training_relu_96:
	.zero		580
